//
// Generated by NVIDIA NVVM Compiler
//
// Compiler Build ID: CL-36424714
// Cuda compilation tools, release 13.0, V13.0.88
// Based on NVVM 20.0.0
//

.version 9.0
.target sm_100
.address_size 64

	// .globl	_Z8shareMemPiS_
// _ZZ8shareMemPiS_E11shareMemory has been demoted

.visible .entry _Z8shareMemPiS_(
	.param .u64 .ptr .align 1 _Z8shareMemPiS__param_0,
	.param .u64 .ptr .align 1 _Z8shareMemPiS__param_1
)
{
	.reg .b32 	%r<28>;
	.reg .b64 	%rd<9>;
	// demoted variable
	.shared .align 4 .b8 _ZZ8shareMemPiS_E11shareMemory[4096];
	ld.param.u64 	%rd1, [_Z8shareMemPiS__param_0];
	ld.param.u64 	%rd2, [_Z8shareMemPiS__param_1];
	cvta.to.global.u64 	%rd3, %rd2;
	cvta.to.global.u64 	%rd4, %rd1;
	mov.u32 	%r1, %tid.x;
	mov.u32 	%r2, %ctaid.x;
	mov.u32 	%r3, %ntid.x;
	mul.lo.s32 	%r4, %r2, %r3;
	add.s32 	%r5, %r4, %r1;
	mov.u32 	%r6, %tid.y;
	mov.u32 	%r7, %ctaid.y;
	mov.u32 	%r8, %ntid.y;
	mul.lo.s32 	%r9, %r7, %r8;
	add.s32 	%r10, %r6, %r9;
	add.s32 	%r11, %r9, %r1;
	add.s32 	%r12, %r4, %r6;
	shl.b32 	%r13, %r12, 11;
	add.s32 	%r14, %r11, %r13;
	shl.b32 	%r15, %r5, 11;
	add.s32 	%r16, %r15, %r10;
	mul.wide.s32 	%rd5, %r16, 4;
	add.s64 	%rd6, %rd4, %rd5;
	ld.global.u32 	%r17, [%rd6];
	shl.b32 	%r18, %r1, 7;
	mov.u32 	%r19, _ZZ8shareMemPiS_E11shareMemory;
	add.s32 	%r20, %r19, %r18;
	shl.b32 	%r21, %r6, 2;
	add.s32 	%r22, %r20, %r21;
	st.shared.u32 	[%r22], %r17;
	bar.sync 	0;
	shl.b32 	%r23, %r6, 7;
	add.s32 	%r24, %r19, %r23;
	shl.b32 	%r25, %r1, 2;
	add.s32 	%r26, %r24, %r25;
	ld.shared.u32 	%r27, [%r26];
	mul.wide.s32 	%rd7, %r14, 4;
	add.s64 	%rd8, %rd3, %rd7;
	st.global.u32 	[%rd8], %r27;
	ret;

}
	// .globl	_Z10unshareMemPiS_
.visible .entry _Z10unshareMemPiS_(
	.param .u64 .ptr .align 1 _Z10unshareMemPiS__param_0,
	.param .u64 .ptr .align 1 _Z10unshareMemPiS__param_1
)
{
	.reg .b32 	%r<14>;
	.reg .b64 	%rd<9>;

	ld.param.u64 	%rd1, [_Z10unshareMemPiS__param_0];
	ld.param.u64 	%rd2, [_Z10unshareMemPiS__param_1];
	cvta.to.global.u64 	%rd3, %rd2;
	cvta.to.global.u64 	%rd4, %rd1;
	mov.u32 	%r1, %tid.x;
	mov.u32 	%r2, %ctaid.x;
	mov.u32 	%r3, %ntid.x;
	mad.lo.s32 	%r4, %r2, %r3, %r1;
	mov.u32 	%r5, %tid.y;
	mov.u32 	%r6, %ctaid.y;
	mov.u32 	%r7, %ntid.y;
	mad.lo.s32 	%r8, %r6, %r7, %r5;
	shl.b32 	%r9, %r4, 11;
	add.s32 	%r10, %r9, %r8;
	shl.b32 	%r11, %r8, 11;
	add.s32 	%r12, %r11, %r4;
	mul.wide.s32 	%rd5, %r10, 4;
	add.s64 	%rd6, %rd4, %rd5;
	ld.global.u32 	%r13, [%rd6];
	mul.wide.s32 	%rd7, %r12, 4;
	add.s64 	%rd8, %rd3, %rd7;
	st.global.u32 	[%rd8], %r13;
	ret;

}


// ===== COMPILED SASS (sm_100) =====

	.target	sm_100

	.elftype	@"ET_EXEC"


//--------------------- .note.nv.tkinfo           --------------------------
	.section	.note.nv.tkinfo,"",@"SHT_NOTE"
	.sectionflags	@"SHF_NOTE_NV_TKINFO"
	.tkinfo
        /*0018*/ 	.word	0x00000002
        /*0030*/ 	.string	""
        /*0030*/ 	.string	"ptxas"
        /*0030*/ 	.string	"Cuda compilation tools, release 13.0, V13.0.88"
        /*0030*/ 	.string	"Build cuda_13.0.r13.0/compiler.36424714_0"
        /*0030*/ 	.string	"-arch sm_100 -m 64 "



//--------------------- .note.nv.cuinfo           --------------------------
	.section	.note.nv.cuinfo,"",@"SHT_NOTE"
	.sectionflags	@"SHF_NOTE_NV_CUINFO"
        /*0018*/ 	.short	0x0002
        /*001a*/ 	.short	0x0064
        /*001c*/ 	.short	0x0082
	.zero		2


//--------------------- .nv.info                  --------------------------
	.section	.nv.info,"",@"SHT_CUDA_INFO"
	.align	4


	//----- nvinfo : EIATTR_REGCOUNT
	.align		4
        /*0000*/ 	.byte	0x04, 0x2f
        /*0002*/ 	.short	(.L_1 - .L_0)
	.align		4
.L_0:
        /*0004*/ 	.word	index@(_Z8shareMemPiS_)
        /*0008*/ 	.word	0x00000010


	//----- nvinfo : EIATTR_FRAME_SIZE
	.align		4
.L_1:
        /*000c*/ 	.byte	0x04, 0x11
        /*000e*/ 	.short	(.L_3 - .L_2)
	.align		4
.L_2:
        /*0010*/ 	.word	index@(_Z8shareMemPiS_)
        /*0014*/ 	.word	0x00000000


	//----- nvinfo : EIATTR_REGCOUNT
	.align		4
.L_3:
        /*0018*/ 	.byte	0x04, 0x2f
        /*001a*/ 	.short	(.L_5 - .L_4)
	.align		4
.L_4:
        /*001c*/ 	.word	index@(_Z10unshareMemPiS_)
        /*0020*/ 	.word	0x0000000a


	//----- nvinfo : EIATTR_FRAME_SIZE
	.align		4
.L_5:
        /*0024*/ 	.byte	0x04, 0x11
        /*0026*/ 	.short	(.L_7 - .L_6)
	.align		4
.L_6:
        /*0028*/ 	.word	index@(_Z10unshareMemPiS_)
        /*002c*/ 	.word	0x00000000


	//----- nvinfo : EIATTR_MIN_STACK_SIZE
	.align		4
.L_7:
        /*0030*/ 	.byte	0x04, 0x12
        /*0032*/ 	.short	(.L_9 - .L_8)
	.align		4
.L_8:
        /*0034*/ 	.word	index@(_Z10unshareMemPiS_)
        /*0038*/ 	.word	0x00000000


	//----- nvinfo : EIATTR_MIN_STACK_SIZE
	.align		4
.L_9:
        /*003c*/ 	.byte	0x04, 0x12
        /*003e*/ 	.short	(.L_11 - .L_10)
	.align		4
.L_10:
        /*0040*/ 	.word	index@(_Z8shareMemPiS_)
        /*0044*/ 	.word	0x00000000
.L_11:


//--------------------- .nv.compat                --------------------------
	.section	.nv.compat,"",@"SHT_CUDA_COMPAT_INFO"
	.align	4
        /*0000*/ 	.byte	0x02, 0x09, 0x00, 0x00, 0x02, 0x02, 0x01, 0x00, 0x02, 0x05, 0x05, 0x00, 0x03, 0x07, 0x01, 0x01
        /*0010*/ 	.byte	0x02, 0x03, 0x00, 0x00, 0x02, 0x06, 0x01, 0x00, 0x04, 0x0b, 0x08, 0x00, 0x09, 0x00, 0x00, 0x00
        /*0020*/ 	.byte	0x00, 0x00, 0x00, 0x00


//--------------------- .nv.info._Z10unshareMemPiS_ --------------------------
	.section	.nv.info._Z10unshareMemPiS_,"",@"SHT_CUDA_INFO"
	.sectionflags	@""
	.align	4


	//----- nvinfo : EIATTR_CUDA_API_VERSION
	.align		4
        /*0000*/ 	.byte	0x04, 0x37
        /*0002*/ 	.short	(.L_13 - .L_12)
.L_12:
        /*0004*/ 	.word	0x00000082


	//----- nvinfo : EIATTR_KPARAM_INFO
	.align		4
.L_13:
        /*0008*/ 	.byte	0x04, 0x17
        /*000a*/ 	.short	(.L_15 - .L_14)
.L_14:
        /*000c*/ 	.word	0x00000000
        /*0010*/ 	.short	0x0001
        /*0012*/ 	.short	0x0008
        /*0014*/ 	.byte	0x00, 0xf5, 0x21, 0x00


	//----- nvinfo : EIATTR_KPARAM_INFO
	.align		4
.L_15:
        /*0018*/ 	.byte	0x04, 0x17
        /*001a*/ 	.short	(.L_17 - .L_16)
.L_16:
        /*001c*/ 	.word	0x00000000
        /*0020*/ 	.short	0x0000
        /*0022*/ 	.short	0x0000
        /*0024*/ 	.byte	0x00, 0xf5, 0x21, 0x00


	//----- nvinfo : EIATTR_SPARSE_MMA_MASK
	.align		4
.L_17:
        /*0028*/ 	.byte	0x03, 0x50
        /*002a*/ 	.short	0x0000


	//----- nvinfo : EIATTR_MAXREG_COUNT
	.align		4
        /*002c*/ 	.byte	0x03, 0x1b
        /*002e*/ 	.short	0x00ff


	//----- nvinfo : EIATTR_MERCURY_ISA_VERSION
	.align		4
        /*0030*/ 	.byte	0x03, 0x5f
        /*0032*/ 	.short	0x0101


	//----- nvinfo : EIATTR_VRC_CTA_INIT_COUNT
	.align		4
        /*0034*/ 	.byte	0x02, 0x4a
	.zero		1
	.zero		1


	//----- nvinfo : EIATTR_EXIT_INSTR_OFFSETS
	.align		4
        /*0038*/ 	.byte	0x04, 0x1c
        /*003a*/ 	.short	(.L_19 - .L_18)


	//   ....[0]....
.L_18:
        /*003c*/ 	.word	0x00000120


	//----- nvinfo : EIATTR_CBANK_PARAM_SIZE
	.align		4
.L_19:
        /*0040*/ 	.byte	0x03, 0x19
        /*0042*/ 	.short	0x0010


	//----- nvinfo : EIATTR_PARAM_CBANK
	.align		4
        /*0044*/ 	.byte	0x04, 0x0a
        /*0046*/ 	.short	(.L_21 - .L_20)
	.align		4
.L_20:
        /*0048*/ 	.word	index@(.nv.constant0._Z10unshareMemPiS_)
        /*004c*/ 	.short	0x0380
        /*004e*/ 	.short	0x0010


	//----- nvinfo : EIATTR_SW_WAR
	.align		4
.L_21:
        /*0050*/ 	.byte	0x04, 0x36
        /*0052*/ 	.short	(.L_23 - .L_22)
.L_22:
        /*0054*/ 	.word	0x00000008
.L_23:


//--------------------- .nv.info._Z8shareMemPiS_  --------------------------
	.section	.nv.info._Z8shareMemPiS_,"",@"SHT_CUDA_INFO"
	.sectionflags	@""
	.align	4


	//----- nvinfo : EIATTR_CUDA_API_VERSION
	.align		4
        /*0000*/ 	.byte	0x04, 0x37
        /*0002*/ 	.short	(.L_25 - .L_24)
.L_24:
        /*0004*/ 	.word	0x00000082


	//----- nvinfo : EIATTR_KPARAM_INFO
	.align		4
.L_25:
        /*0008*/ 	.byte	0x04, 0x17
        /*000a*/ 	.short	(.L_27 - .L_26)
.L_26:
        /*000c*/ 	.word	0x00000000
        /*0010*/ 	.short	0x0001
        /*0012*/ 	.short	0x0008
        /*0014*/ 	.byte	0x00, 0xf5, 0x21, 0x00


	//----- nvinfo : EIATTR_KPARAM_INFO
	.align		4
.L_27:
        /*0018*/ 	.byte	0x04, 0x17
        /*001a*/ 	.short	(.L_29 - .L_28)
.L_28:
        /*001c*/ 	.word	0x00000000
        /*0020*/ 	.short	0x0000
        /*0022*/ 	.short	0x0000
        /*0024*/ 	.byte	0x00, 0xf5, 0x21, 0x00


	//----- nvinfo : EIATTR_SPARSE_MMA_MASK
	.align		4
.L_29:
        /*0028*/ 	.byte	0x03, 0x50
        /*002a*/ 	.short	0x0000


	//----- nvinfo : EIATTR_MAXREG_COUNT
	.align		4
        /*002c*/ 	.byte	0x03, 0x1b
        /*002e*/ 	.short	0x00ff


	//----- nvinfo : EIATTR_NUM_BARRIERS
	.align		4
        /*0030*/ 	.byte	0x02, 0x4c
        /*0032*/ 	.byte	0x01
	.zero		1


	//----- nvinfo : EIATTR_MERCURY_ISA_VERSION
	.align		4
        /*0034*/ 	.byte	0x03, 0x5f
        /*0036*/ 	.short	0x0101


	//----- nvinfo : EIATTR_VRC_CTA_INIT_COUNT
	.align		4
        /*0038*/ 	.byte	0x02, 0x4a
	.zero		1
	.zero		1


	//----- nvinfo : EIATTR_EXIT_INSTR_OFFSETS
	.align		4
        /*003c*/ 	.byte	0x04, 0x1c
        /*003e*/ 	.short	(.L_31 - .L_30)


	//   ....[0]....
.L_30:
        /*0040*/ 	.word	0x000001e0


	//----- nvinfo : EIATTR_CBANK_PARAM_SIZE
	.align		4
.L_31:
        /*0044*/ 	.byte	0x03, 0x19
        /*0046*/ 	.short	0x0010


	//----- nvinfo : EIATTR_PARAM_CBANK
	.align		4
        /*0048*/ 	.byte	0x04, 0x0a
        /*004a*/ 	.short	(.L_33 - .L_32)
	.align		4
.L_32:
        /*004c*/ 	.word	index@(.nv.constant0._Z8shareMemPiS_)
        /*0050*/ 	.short	0x0380
        /*0052*/ 	.short	0x0010


	//----- nvinfo : EIATTR_SW_WAR
	.align		4
.L_33:
        /*0054*/ 	.byte	0x04, 0x36
        /*0056*/ 	.short	(.L_35 - .L_34)
.L_34:
        /*0058*/ 	.word	0x00000008
.L_35:


//--------------------- .nv.callgraph             --------------------------
	.section	.nv.callgraph,"",@"SHT_CUDA_CALLGRAPH"
	.align	4
	.sectionentsize	8
	.align		4
        /*0000*/ 	.word	0x00000000
	.align		4
        /*0004*/ 	.word	0xffffffff
	.align		4
        /*0008*/ 	.word	0x00000000
	.align		4
        /*000c*/ 	.word	0xfffffffe
	.align		4
        /*0010*/ 	.word	0x00000000
	.align		4
        /*0014*/ 	.word	0xfffffffd
	.align		4
        /*0018*/ 	.word	0x00000000
	.align		4
        /*001c*/ 	.word	0xfffffffc


//--------------------- .text._Z10unshareMemPiS_  --------------------------
	.section	.text._Z10unshareMemPiS_,"ax",@progbits
	.align	128
        .global         _Z10unshareMemPiS_
        .type           _Z10unshareMemPiS_,@function
        .size           _Z10unshareMemPiS_,(.L_x_2 - _Z10unshareMemPiS_)
        .other          _Z10unshareMemPiS_,@"STO_CUDA_ENTRY STV_DEFAULT"
_Z10unshareMemPiS_:
.text._Z10unshareMemPiS_:
[----:B------:R-:W-:Y:S01]  /*0000*/  LDC R1, c[0x0][0x37c] ;  /* 0x0000df00ff017b82 */ /* 0x000fe20000000800 */
[----:B------:R-:W0:Y:S07]  /*0010*/  S2R R0, SR_TID.X ;  /* 0x0000000000007919 */ /* 0x000e2e0000002100 */
[----:B------:R-:W0:Y:S01]  /*0020*/  LDC R5, c[0x0][0x360] ;  /* 0x0000d800ff057b82 */ /* 0x000e220000000800 */
[----:B------:R-:W1:Y:S01]  /*0030*/  LDCU.64 UR4, c[0x0][0x358] ;  /* 0x00006b00ff0477ac */ /* 0x000e620008000a00 */
[----:B------:R-:W2:Y:S06]  /*0040*/  S2R R7, SR_TID.Y ;  /* 0x0000000000077919 */ /* 0x000eac0000002200 */
[----:B------:R-:W0:Y:S08]  /*0050*/  S2UR UR6, SR_CTAID.X ;  /* 0x00000000000679c3 */ /* 0x000e300000002500 */
[----:B------:R-:W2:Y:S08]  /*0060*/  S2UR UR7, SR_CTAID.Y ;  /* 0x00000000000779c3 */ /* 0x000eb00000002600 */
[----:B------:R-:W2:Y:S08]  /*0070*/  LDC R4, c[0x0][0x364] ;  /* 0x0000d900ff047b82 */ /* 0x000eb00000000800 */
[----:B------:R-:W3:Y:S01]  /*0080*/  LDC.64 R2, c[0x0][0x380] ;  /* 0x0000e000ff027b82 */ /* 0x000ee20000000a00 */
[----:B0-----:R-:W-:-:S02]  /*0090*/  IMAD R0, R5, UR6, R0 ;  /* 0x0000000605007c24 */ /* 0x001fc4000f8e0200 */
[----:B--2---:R-:W-:-:S05]  /*00a0*/  IMAD R7, R4, UR7, R7 ;  /* 0x0000000704077c24 */ /* 0x004fca000f8e0207 */
[----:B------:R-:W-:-:S05]  /*00b0*/  LEA R5, R0, R7, 0xb ;  /* 0x0000000700057211 */ /* 0x000fca00078e58ff */
[----:B---3--:R-:W-:Y:S02]  /*00c0*/  IMAD.WIDE R2, R5, 0x4, R2 ;  /* 0x0000000405027825 */ /* 0x008fe400078e0202 */
[----:B------:R-:W0:Y:S04]  /*00d0*/  LDC.64 R4, c[0x0][0x388] ;  /* 0x0000e200ff047b82 */ /* 0x000e280000000a00 */
[----:B-1----:R-:W2:Y:S01]  /*00e0*/  LDG.E R3, desc[UR4][R2.64] ;  /* 0x0000000402037981 */ /* 0x002ea2000c1e1900 */
[----:B------:R-:W-:-:S05]  /*00f0*/  LEA R7, R7, R0, 0xb ;  /* 0x0000000007077211 */ /* 0x000fca00078e58ff */
[----:B0-----:R-:W-:-:S05]  /*0100*/  IMAD.WIDE R4, R7, 0x4, R4 ;  /* 0x0000000407047825 */ /* 0x001fca00078e0204 */
[----:B--2---:R-:W-:Y:S01]  /*0110*/  STG.E desc[UR4][R4.64], R3 ;  /* 0x0000000304007986 */ /* 0x004fe2000c101904 */
[----:B------:R-:W-:Y:S05]  /*0120*/  EXIT ;  /* 0x000000000000794d */ /* 0x000fea0003800000 */
.L_x_0:
[----:B------:R-:W-:-:S00]  /*0130*/  BRA `(.L_x_0) ;  /* 0xfffffffc00fc7947 */ /* 0x000fc0000383ffff */
[----:B------:R-:W-:-:S00]  /*0140*/  NOP ;  /* 0x0000000000007918 */ /* 0x000fc00000000000 */
        /* <DEDUP_REMOVED lines=11> */
.L_x_2:


//--------------------- .text._Z8shareMemPiS_     --------------------------
	.section	.text._Z8shareMemPiS_,"ax",@progbits
	.align	128
        .global         _Z8shareMemPiS_
        .type           _Z8shareMemPiS_,@function
        .size           _Z8shareMemPiS_,(.L_x_3 - _Z8shareMemPiS_)
        .other          _Z8shareMemPiS_,@"STO_CUDA_ENTRY STV_DEFAULT"
_Z8shareMemPiS_:
.text._Z8shareMemPiS_:
        /* <DEDUP_REMOVED lines=12> */
[----:B---3--:R-:W-:-:S05]  /*00c0*/  IMAD.WIDE R2, R5, 0x4, R2 ;  /* 0x0000000405027825 */ /* 0x008fca00078e0202 */
[----:B-1----:R0:W2:Y:S01]  /*00d0*/  LDG.E R4, desc[UR6][R2.64] ;  /* 0x0000000602047981 */ /* 0x0020a2000c1e1900 */
[----:B------:R-:W1:Y:S01]  /*00e0*/  S2UR UR5, SR_CgaCtaId ;  /* 0x00000000000579c3 */ /* 0x000e620000008800 */
[----:B------:R-:W-:-:S07]  /*00f0*/  UMOV UR4, 0x400 ;  /* 0x0000040000047882 */ /* 0x000fce0000000000 */
[----:B0-----:R-:W0:Y:S01]  /*0100*/  LDC.64 R2, c[0x0][0x388] ;  /* 0x0000e200ff027b82 */ /* 0x001e220000000a00 */
[----:B-1----:R-:W-:-:S06]  /*0110*/  ULEA UR4, UR5, UR4, 0x18 ;  /* 0x0000000405047291 */ /* 0x002fcc000f8ec0ff */
[----:B------:R-:W-:Y:S02]  /*0120*/  LEA R0, R8, UR4, 0x7 ;  /* 0x0000000408007c11 */ /* 0x000fe4000f8e38ff */
[C---:B------:R-:W-:Y:S02]  /*0130*/  LEA R5, R10.reuse, UR4, 0x7 ;  /* 0x000000040a057c11 */ /* 0x040fe4000f8e38ff */
[----:B------:R-:W-:Y:S01]  /*0140*/  LEA R7, R10, R0, 0x2 ;  /* 0x000000000a077211 */ /* 0x000fe200078e10ff */
[----:B------:R-:W-:Y:S01]  /*0150*/  IMAD R0, R13, UR9, R8 ;  /* 0x000000090d007c24 */ /* 0x000fe2000f8e0208 */
[----:B------:R-:W-:Y:S01]  /*0160*/  LEA R6, R8, R5, 0x2 ;  /* 0x0000000508067211 */ /* 0x000fe200078e10ff */
[----:B------:R-:W-:-:S05]  /*0170*/  IMAD R5, R11, UR8, R10 ;  /* 0x000000080b057c24 */ /* 0x000fca000f8e020a */
[----:B------:R-:W-:-:S05]  /*0180*/  LEA R5, R5, R0, 0xb ;  /* 0x0000000005057211 */ /* 0x000fca00078e58ff */
[----:B0-----:R-:W-:Y:S01]  /*0190*/  IMAD.WIDE R2, R5, 0x4, R2 ;  /* 0x0000000405027825 */ /* 0x001fe200078e0202 */
[----:B--2---:R-:W-:Y:S01]  /*01a0*/  STS [R7], R4 ;  /* 0x0000000407007388 */ /* 0x004fe20000000800 */
[----:B------:R-:W-:Y:S06]  /*01b0*/  BAR.SYNC.DEFER_BLOCKING 0x0 ;  /* 0x0000000000007b1d */ /* 0x000fec0000010000 */
[----:B------:R-:W0:Y:S04]  /*01c0*/  LDS R9, [R6] ;  /* 0x0000000006097984 */ /* 0x000e280000000800 */
[----:B0-----:R-:W-:Y:S01]  /*01d0*/  STG.E desc[UR6][R2.64], R9 ;  /* 0x0000000902007986 */ /* 0x001fe2000c101906 */
[----:B------:R-:W-:Y:S05]  /*01e0*/  EXIT ;  /* 0x000000000000794d */ /* 0x000fea0003800000 */
.L_x_1:
        /* <DEDUP_REMOVED lines=9> */
.L_x_3:


//--------------------- .nv.shared.reserved.0     --------------------------
	.section	.nv.shared.reserved.0,"aw",@nobits
	.weak		__nv_reservedSMEM_offset_0_alias
	.size		__nv_reservedSMEM_offset_0_alias, 0, 64
	.other		__nv_reservedSMEM_offset_0_alias,@"STO_CUDA_RESERVED_SHARED STV_DEFAULT"
__nv_reservedSMEM_offset_0_alias:
	.zero		0
	.zero		64


//--------------------- .nv.shared._Z8shareMemPiS_ --------------------------
	.section	.nv.shared._Z8shareMemPiS_,"aw",@nobits
	.sectionflags	@""
	.align	4
.nv.shared._Z8shareMemPiS_:
	.zero		5120


//--------------------- .nv.constant0._Z10unshareMemPiS_ --------------------------
	.section	.nv.constant0._Z10unshareMemPiS_,"a",@progbits
	.sectionflags	@""
	.align	4
.nv.constant0._Z10unshareMemPiS_:
	.zero		912


//--------------------- .nv.constant0._Z8shareMemPiS_ --------------------------
	.section	.nv.constant0._Z8shareMemPiS_,"a",@progbits
	.sectionflags	@""
	.align	4
.nv.constant0._Z8shareMemPiS_:
	.zero		912


//--------------------- SYMBOLS --------------------------

	.type		.nv.reservedSmem.offset0,@object
	.size		.nv.reservedSmem.offset0,0x4
	.type		.nv.reservedSmem.cap,@object
	.size		.nv.reservedSmem.cap,0x4
